//
// Generated by NVIDIA NVVM Compiler
//
// Compiler Build ID: CL-36424714
// Cuda compilation tools, release 13.0, V13.0.88
// Based on NVVM 20.0.0
//

.version 9.0
.target sm_100
.address_size 64

	// .globl	_Z14microbenchmarkPfS_

.visible .entry _Z14microbenchmarkPfS_(
	.param .u64 .ptr .align 1 _Z14microbenchmarkPfS__param_0,
	.param .u64 .ptr .align 1 _Z14microbenchmarkPfS__param_1
)
{
	.reg .b32 	%f<2>;
	.reg .b64 	%rd<5>;

	ld.param.u64 	%rd1, [_Z14microbenchmarkPfS__param_0];
	ld.param.u64 	%rd2, [_Z14microbenchmarkPfS__param_1];
	cvta.to.global.u64 	%rd3, %rd1;
	ld.global.f32 	%f1, [%rd3];
	cvta.to.global.u64 	%rd4, %rd2;
	st.global.f32 	[%rd4], %f1;
	ret;

}


// ===== COMPILED SASS (sm_100) =====

	.target	sm_100

	.elftype	@"ET_EXEC"


//--------------------- .note.nv.tkinfo           --------------------------
	.section	.note.nv.tkinfo,"",@"SHT_NOTE"
	.sectionflags	@"SHF_NOTE_NV_TKINFO"
	.tkinfo
        /*0018*/ 	.word	0x00000002
        /*0030*/ 	.string	""
        /*0030*/ 	.string	"ptxas"
        /*0030*/ 	.string	"Cuda compilation tools, release 13.0, V13.0.88"
        /*0030*/ 	.string	"Build cuda_13.0.r13.0/compiler.36424714_0"
        /*0030*/ 	.string	"-arch sm_100 -m 64 "



//--------------------- .note.nv.cuinfo           --------------------------
	.section	.note.nv.cuinfo,"",@"SHT_NOTE"
	.sectionflags	@"SHF_NOTE_NV_CUINFO"
        /*0018*/ 	.short	0x0002
        /*001a*/ 	.short	0x0064
        /*001c*/ 	.short	0x0082
	.zero		2


//--------------------- .nv.info                  --------------------------
	.section	.nv.info,"",@"SHT_CUDA_INFO"
	.align	4


	//----- nvinfo : EIATTR_REGCOUNT
	.align		4
        /*0000*/ 	.byte	0x04, 0x2f
        /*0002*/ 	.short	(.L_1 - .L_0)
	.align		4
.L_0:
        /*0004*/ 	.word	index@(_Z14microbenchmarkPfS_)
        /*0008*/ 	.word	0x00000008


	//----- nvinfo : EIATTR_FRAME_SIZE
	.align		4
.L_1:
        /*000c*/ 	.byte	0x04, 0x11
        /*000e*/ 	.short	(.L_3 - .L_2)
	.align		4
.L_2:
        /*0010*/ 	.word	index@(_Z14microbenchmarkPfS_)
        /*0014*/ 	.word	0x00000000


	//----- nvinfo : EIATTR_MIN_STACK_SIZE
	.align		4
.L_3:
        /*0018*/ 	.byte	0x04, 0x12
        /*001a*/ 	.short	(.L_5 - .L_4)
	.align		4
.L_4:
        /*001c*/ 	.word	index@(_Z14microbenchmarkPfS_)
        /*0020*/ 	.word	0x00000000
.L_5:


//--------------------- .nv.compat                --------------------------
	.section	.nv.compat,"",@"SHT_CUDA_COMPAT_INFO"
	.align	4
        /*0000*/ 	.byte	0x02, 0x09, 0x00, 0x00, 0x02, 0x02, 0x01, 0x00, 0x02, 0x05, 0x05, 0x00, 0x03, 0x07, 0x01, 0x01
        /*0010*/ 	.byte	0x02, 0x03, 0x00, 0x00, 0x02, 0x06, 0x01, 0x00, 0x04, 0x0b, 0x08, 0x00, 0x09, 0x00, 0x00, 0x00
        /*0020*/ 	.byte	0x00, 0x00, 0x00, 0x00


//--------------------- .nv.info._Z14microbenchmarkPfS_ --------------------------
	.section	.nv.info._Z14microbenchmarkPfS_,"",@"SHT_CUDA_INFO"
	.sectionflags	@""
	.align	4


	//----- nvinfo : EIATTR_CUDA_API_VERSION
	.align		4
        /*0000*/ 	.byte	0x04, 0x37
        /*0002*/ 	.short	(.L_7 - .L_6)
.L_6:
        /*0004*/ 	.word	0x00000082


	//----- nvinfo : EIATTR_KPARAM_INFO
	.align		4
.L_7:
        /*0008*/ 	.byte	0x04, 0x17
        /*000a*/ 	.short	(.L_9 - .L_8)
.L_8:
        /*000c*/ 	.word	0x00000000
        /*0010*/ 	.short	0x0001
        /*0012*/ 	.short	0x0008
        /*0014*/ 	.byte	0x00, 0xf5, 0x21, 0x00


	//----- nvinfo : EIATTR_KPARAM_INFO
	.align		4
.L_9:
        /*0018*/ 	.byte	0x04, 0x17
        /*001a*/ 	.short	(.L_11 - .L_10)
.L_10:
        /*001c*/ 	.word	0x00000000
        /*0020*/ 	.short	0x0000
        /*0022*/ 	.short	0x0000
        /*0024*/ 	.byte	0x00, 0xf5, 0x21, 0x00


	//----- nvinfo : EIATTR_SPARSE_MMA_MASK
	.align		4
.L_11:
        /*0028*/ 	.byte	0x03, 0x50
        /*002a*/ 	.short	0x0000


	//----- nvinfo : EIATTR_MAXREG_COUNT
	.align		4
        /*002c*/ 	.byte	0x03, 0x1b
        /*002e*/ 	.short	0x00ff


	//----- nvinfo : EIATTR_MERCURY_ISA_VERSION
	.align		4
        /*0030*/ 	.byte	0x03, 0x5f
        /*0032*/ 	.short	0x0101


	//----- nvinfo : EIATTR_VRC_CTA_INIT_COUNT
	.align		4
        /*0034*/ 	.byte	0x02, 0x4a
	.zero		1
	.zero		1


	//----- nvinfo : EIATTR_EXIT_INSTR_OFFSETS
	.align		4
        /*0038*/ 	.byte	0x04, 0x1c
        /*003a*/ 	.short	(.L_13 - .L_12)


	//   ....[0]....
.L_12:
        /*003c*/ 	.word	0x00000060


	//----- nvinfo : EIATTR_CBANK_PARAM_SIZE
	.align		4
.L_13:
        /*0040*/ 	.byte	0x03, 0x19
        /*0042*/ 	.short	0x0010


	//----- nvinfo : EIATTR_PARAM_CBANK
	.align		4
        /*0044*/ 	.byte	0x04, 0x0a
        /*0046*/ 	.short	(.L_15 - .L_14)
	.align		4
.L_14:
        /*0048*/ 	.word	index@(.nv.constant0._Z14microbenchmarkPfS_)
        /*004c*/ 	.short	0x0380
        /*004e*/ 	.short	0x0010


	//----- nvinfo : EIATTR_SW_WAR
	.align		4
.L_15:
        /*0050*/ 	.byte	0x04, 0x36
        /*0052*/ 	.short	(.L_17 - .L_16)
.L_16:
        /*0054*/ 	.word	0x00000008
.L_17:


//--------------------- .nv.callgraph             --------------------------
	.section	.nv.callgraph,"",@"SHT_CUDA_CALLGRAPH"
	.align	4
	.sectionentsize	8
	.align		4
        /*0000*/ 	.word	0x00000000
	.align		4
        /*0004*/ 	.word	0xffffffff
	.align		4
        /*0008*/ 	.word	0x00000000
	.align		4
        /*000c*/ 	.word	0xfffffffe
	.align		4
        /*0010*/ 	.word	0x00000000
	.align		4
        /*0014*/ 	.word	0xfffffffd
	.align		4
        /*0018*/ 	.word	0x00000000
	.align		4
        /*001c*/ 	.word	0xfffffffc


//--------------------- .text._Z14microbenchmarkPfS_ --------------------------
	.section	.text._Z14microbenchmarkPfS_,"ax",@progbits
	.align	128
        .global         _Z14microbenchmarkPfS_
        .type           _Z14microbenchmarkPfS_,@function
        .size           _Z14microbenchmarkPfS_,(.L_x_1 - _Z14microbenchmarkPfS_)
        .other          _Z14microbenchmarkPfS_,@"STO_CUDA_ENTRY STV_DEFAULT"
_Z14microbenchmarkPfS_:
.text._Z14microbenchmarkPfS_:
[----:B------:R-:W-:Y:S08]  /*0000*/  LDC R1, c[0x0][0x37c] ;  /* 0x0000df00ff017b82 */ /* 0x000ff00000000800 */
[----:B------:R-:W0:Y:S01]  /*0010*/  LDC.64 R2, c[0x0][0x380] ;  /* 0x0000e000ff027b82 */ /* 0x000e220000000a00 */
[----:B------:R-:W0:Y:S02]  /*0020*/  LDCU.64 UR4, c[0x0][0x358] ;  /* 0x00006b00ff0477ac */ /* 0x000e240008000a00 */
[----:B0-----:R-:W2:Y:S05]  /*0030*/  LDG.E R3, desc[UR4][R2.64] ;  /* 0x0000000402037981 */ /* 0x001eaa000c1e1900 */
[----:B------:R-:W2:Y:S02]  /*0040*/  LDC.64 R4, c[0x0][0x388] ;  /* 0x0000e200ff047b82 */ /* 0x000ea40000000a00 */
[----:B--2---:R-:W-:Y:S01]  /*0050*/  STG.E desc[UR4][R4.64], R3 ;  /* 0x0000000304007986 */ /* 0x004fe2000c101904 */
[----:B------:R-:W-:Y:S05]  /*0060*/  EXIT ;  /* 0x000000000000794d */ /* 0x000fea0003800000 */
.L_x_0:
[----:B------:R-:W-:-:S00]  /*0070*/  BRA `(.L_x_0) ;  /* 0xfffffffc00fc7947 */ /* 0x000fc0000383ffff */
[----:B------:R-:W-:-:S00]  /*0080*/  NOP ;  /* 0x0000000000007918 */ /* 0x000fc00000000000 */
[----:B------:R-:W-:-:S00]  /*0090*/  NOP ;  /* 0x0000000000007918 */ /* 0x000fc00000000000 */
[----:B------:R-:W-:-:S00]  /*00a0*/  NOP ;  /* 0x0000000000007918 */ /* 0x000fc00000000000 */
[----:B------:R-:W-:-:S00]  /*00b0*/  NOP ;  /* 0x0000000000007918 */ /* 0x000fc00000000000 */
[----:B------:R-:W-:-:S00]  /*00c0*/  NOP ;  /* 0x0000000000007918 */ /* 0x000fc00000000000 */
[----:B------:R-:W-:-:S00]  /*00d0*/  NOP ;  /* 0x0000000000007918 */ /* 0x000fc00000000000 */
[----:B------:R-:W-:-:S00]  /*00e0*/  NOP ;  /* 0x0000000000007918 */ /* 0x000fc00000000000 */
[----:B------:R-:W-:-:S00]  /*00f0*/  NOP ;  /* 0x0000000000007918 */ /* 0x000fc00000000000 */
.L_x_1:


//--------------------- .nv.shared.reserved.0     --------------------------
	.section	.nv.shared.reserved.0,"aw",@nobits
	.weak		__nv_reservedSMEM_offset_0_alias
	.size		__nv_reservedSMEM_offset_0_alias, 0, 64
	.other		__nv_reservedSMEM_offset_0_alias,@"STO_CUDA_RESERVED_SHARED STV_DEFAULT"
__nv_reservedSMEM_offset_0_alias:
	.zero		0
	.zero		64


//--------------------- .nv.constant0._Z14microbenchmarkPfS_ --------------------------
	.section	.nv.constant0._Z14microbenchmarkPfS_,"a",@progbits
	.sectionflags	@""
	.align	4
.nv.constant0._Z14microbenchmarkPfS_:
	.zero		912


//--------------------- SYMBOLS --------------------------

	.type		.nv.reservedSmem.offset0,@object
	.size		.nv.reservedSmem.offset0,0x4
